//
// Generated by NVIDIA NVVM Compiler
//
// Compiler Build ID: CL-36424714
// Cuda compilation tools, release 13.0, V13.0.88
// Based on NVVM 20.0.0
//

.version 9.0
.target sm_100
.address_size 64

	// .globl	_Z14inclusive_scanPiS_i
.extern .shared .align 16 .b8 s_data[];

.visible .entry _Z14inclusive_scanPiS_i(
	.param .u64 .ptr .align 1 _Z14inclusive_scanPiS_i_param_0,
	.param .u64 .ptr .align 1 _Z14inclusive_scanPiS_i_param_1,
	.param .u32 _Z14inclusive_scanPiS_i_param_2
)
{
	.reg .pred 	%p<6>;
	.reg .b32 	%r<28>;
	.reg .b64 	%rd<9>;

	ld.param.u64 	%rd1, [_Z14inclusive_scanPiS_i_param_0];
	ld.param.u64 	%rd2, [_Z14inclusive_scanPiS_i_param_1];
	ld.param.u32 	%r11, [_Z14inclusive_scanPiS_i_param_2];
	mov.u32 	%r1, %tid.x;
	mov.u32 	%r13, %ctaid.x;
	mov.u32 	%r2, %ntid.x;
	mad.lo.s32 	%r3, %r13, %r2, %r1;
	setp.ge.s32 	%p1, %r3, %r11;
	mov.b32 	%r25, 0;
	@%p1 bra 	$L__BB0_2;
	cvta.to.global.u64 	%rd3, %rd1;
	mul.wide.s32 	%rd4, %r3, 4;
	add.s64 	%rd5, %rd3, %rd4;
	ld.global.u32 	%r25, [%rd5];
$L__BB0_2:
	shl.b32 	%r14, %r1, 2;
	mov.u32 	%r15, s_data;
	add.s32 	%r6, %r15, %r14;
	st.shared.u32 	[%r6], %r25;
	bar.sync 	0;
	setp.lt.u32 	%p2, %r2, 2;
	@%p2 bra 	$L__BB0_7;
	mov.b32 	%r26, 1;
$L__BB0_4:
	setp.lt.u32 	%p3, %r1, %r26;
	mov.b32 	%r27, 0;
	@%p3 bra 	$L__BB0_6;
	sub.s32 	%r18, %r1, %r26;
	shl.b32 	%r19, %r18, 2;
	add.s32 	%r21, %r15, %r19;
	ld.shared.u32 	%r27, [%r21];
$L__BB0_6:
	bar.sync 	0;
	ld.shared.u32 	%r22, [%r6];
	add.s32 	%r23, %r22, %r27;
	st.shared.u32 	[%r6], %r23;
	bar.sync 	0;
	shl.b32 	%r26, %r26, 1;
	setp.lt.u32 	%p4, %r26, %r2;
	@%p4 bra 	$L__BB0_4;
$L__BB0_7:
	setp.ge.s32 	%p5, %r3, %r11;
	@%p5 bra 	$L__BB0_9;
	ld.shared.u32 	%r24, [%r6];
	cvta.to.global.u64 	%rd6, %rd2;
	mul.wide.s32 	%rd7, %r3, 4;
	add.s64 	%rd8, %rd6, %rd7;
	st.global.u32 	[%rd8], %r24;
$L__BB0_9:
	ret;

}


// ===== COMPILED SASS (sm_100) =====

	.target	sm_100

	.elftype	@"ET_EXEC"


//--------------------- .note.nv.tkinfo           --------------------------
	.section	.note.nv.tkinfo,"",@"SHT_NOTE"
	.sectionflags	@"SHF_NOTE_NV_TKINFO"
	.tkinfo
        /*0018*/ 	.word	0x00000002
        /*0030*/ 	.string	""
        /*0030*/ 	.string	"ptxas"
        /*0030*/ 	.string	"Cuda compilation tools, release 13.0, V13.0.88"
        /*0030*/ 	.string	"Build cuda_13.0.r13.0/compiler.36424714_0"
        /*0030*/ 	.string	"-arch sm_100 -m 64 "



//--------------------- .note.nv.cuinfo           --------------------------
	.section	.note.nv.cuinfo,"",@"SHT_NOTE"
	.sectionflags	@"SHF_NOTE_NV_CUINFO"
        /*0018*/ 	.short	0x0002
        /*001a*/ 	.short	0x0064
        /*001c*/ 	.short	0x0082
	.zero		2


//--------------------- .nv.info                  --------------------------
	.section	.nv.info,"",@"SHT_CUDA_INFO"
	.align	4


	//----- nvinfo : EIATTR_REGCOUNT
	.align		4
        /*0000*/ 	.byte	0x04, 0x2f
        /*0002*/ 	.short	(.L_1 - .L_0)
	.align		4
.L_0:
        /*0004*/ 	.word	index@(_Z14inclusive_scanPiS_i)
        /*0008*/ 	.word	0x0000000c


	//----- nvinfo : EIATTR_FRAME_SIZE
	.align		4
.L_1:
        /*000c*/ 	.byte	0x04, 0x11
        /*000e*/ 	.short	(.L_3 - .L_2)
	.align		4
.L_2:
        /*0010*/ 	.word	index@(_Z14inclusive_scanPiS_i)
        /*0014*/ 	.word	0x00000000


	//----- nvinfo : EIATTR_MIN_STACK_SIZE
	.align		4
.L_3:
        /*0018*/ 	.byte	0x04, 0x12
        /*001a*/ 	.short	(.L_5 - .L_4)
	.align		4
.L_4:
        /*001c*/ 	.word	index@(_Z14inclusive_scanPiS_i)
        /*0020*/ 	.word	0x00000000
.L_5:


//--------------------- .nv.compat                --------------------------
	.section	.nv.compat,"",@"SHT_CUDA_COMPAT_INFO"
	.align	4
        /*0000*/ 	.byte	0x02, 0x09, 0x00, 0x00, 0x02, 0x02, 0x01, 0x00, 0x02, 0x05, 0x05, 0x00, 0x03, 0x07, 0x01, 0x01
        /*0010*/ 	.byte	0x02, 0x03, 0x00, 0x00, 0x02, 0x06, 0x01, 0x00, 0x04, 0x0b, 0x08, 0x00, 0x09, 0x00, 0x00, 0x00
        /*0020*/ 	.byte	0x00, 0x00, 0x00, 0x00


//--------------------- .nv.info._Z14inclusive_scanPiS_i --------------------------
	.section	.nv.info._Z14inclusive_scanPiS_i,"",@"SHT_CUDA_INFO"
	.sectionflags	@""
	.align	4


	//----- nvinfo : EIATTR_CUDA_API_VERSION
	.align		4
        /*0000*/ 	.byte	0x04, 0x37
        /*0002*/ 	.short	(.L_7 - .L_6)
.L_6:
        /*0004*/ 	.word	0x00000082


	//----- nvinfo : EIATTR_KPARAM_INFO
	.align		4
.L_7:
        /*0008*/ 	.byte	0x04, 0x17
        /*000a*/ 	.short	(.L_9 - .L_8)
.L_8:
        /*000c*/ 	.word	0x00000000
        /*0010*/ 	.short	0x0002
        /*0012*/ 	.short	0x0010
        /*0014*/ 	.byte	0x00, 0xf0, 0x11, 0x00


	//----- nvinfo : EIATTR_KPARAM_INFO
	.align		4
.L_9:
        /*0018*/ 	.byte	0x04, 0x17
        /*001a*/ 	.short	(.L_11 - .L_10)
.L_10:
        /*001c*/ 	.word	0x00000000
        /*0020*/ 	.short	0x0001
        /*0022*/ 	.short	0x0008
        /*0024*/ 	.byte	0x00, 0xf5, 0x21, 0x00


	//----- nvinfo : EIATTR_KPARAM_INFO
	.align		4
.L_11:
        /*0028*/ 	.byte	0x04, 0x17
        /*002a*/ 	.short	(.L_13 - .L_12)
.L_12:
        /*002c*/ 	.word	0x00000000
        /*0030*/ 	.short	0x0000
        /*0032*/ 	.short	0x0000
        /*0034*/ 	.byte	0x00, 0xf5, 0x21, 0x00


	//----- nvinfo : EIATTR_SPARSE_MMA_MASK
	.align		4
.L_13:
        /*0038*/ 	.byte	0x03, 0x50
        /*003a*/ 	.short	0x0000


	//----- nvinfo : EIATTR_MAXREG_COUNT
	.align		4
        /*003c*/ 	.byte	0x03, 0x1b
        /*003e*/ 	.short	0x00ff


	//----- nvinfo : EIATTR_NUM_BARRIERS
	.align		4
        /*0040*/ 	.byte	0x02, 0x4c
        /*0042*/ 	.byte	0x01
	.zero		1


	//----- nvinfo : EIATTR_MERCURY_ISA_VERSION
	.align		4
        /*0044*/ 	.byte	0x03, 0x5f
        /*0046*/ 	.short	0x0101


	//----- nvinfo : EIATTR_VRC_CTA_INIT_COUNT
	.align		4
        /*0048*/ 	.byte	0x02, 0x4a
	.zero		1
	.zero		1


	//----- nvinfo : EIATTR_EXIT_INSTR_OFFSETS
	.align		4
        /*004c*/ 	.byte	0x04, 0x1c
        /*004e*/ 	.short	(.L_15 - .L_14)


	//   ....[0]....
.L_14:
        /*0050*/ 	.word	0x00000240


	//   ....[1]....
        /*0054*/ 	.word	0x00000290


	//----- nvinfo : EIATTR_CBANK_PARAM_SIZE
	.align		4
.L_15:
        /*0058*/ 	.byte	0x03, 0x19
        /*005a*/ 	.short	0x0014


	//----- nvinfo : EIATTR_PARAM_CBANK
	.align		4
        /*005c*/ 	.byte	0x04, 0x0a
        /*005e*/ 	.short	(.L_17 - .L_16)
	.align		4
.L_16:
        /*0060*/ 	.word	index@(.nv.constant0._Z14inclusive_scanPiS_i)
        /*0064*/ 	.short	0x0380
        /*0066*/ 	.short	0x0014


	//----- nvinfo : EIATTR_SW_WAR
	.align		4
.L_17:
        /*0068*/ 	.byte	0x04, 0x36
        /*006a*/ 	.short	(.L_19 - .L_18)
.L_18:
        /*006c*/ 	.word	0x00000008
.L_19:


//--------------------- .nv.callgraph             --------------------------
	.section	.nv.callgraph,"",@"SHT_CUDA_CALLGRAPH"
	.align	4
	.sectionentsize	8
	.align		4
        /*0000*/ 	.word	0x00000000
	.align		4
        /*0004*/ 	.word	0xffffffff
	.align		4
        /*0008*/ 	.word	0x00000000
	.align		4
        /*000c*/ 	.word	0xfffffffe
	.align		4
        /*0010*/ 	.word	0x00000000
	.align		4
        /*0014*/ 	.word	0xfffffffd
	.align		4
        /*0018*/ 	.word	0x00000000
	.align		4
        /*001c*/ 	.word	0xfffffffc


//--------------------- .text._Z14inclusive_scanPiS_i --------------------------
	.section	.text._Z14inclusive_scanPiS_i,"ax",@progbits
	.align	128
        .global         _Z14inclusive_scanPiS_i
        .type           _Z14inclusive_scanPiS_i,@function
        .size           _Z14inclusive_scanPiS_i,(.L_x_3 - _Z14inclusive_scanPiS_i)
        .other          _Z14inclusive_scanPiS_i,@"STO_CUDA_ENTRY STV_DEFAULT"
_Z14inclusive_scanPiS_i:
.text._Z14inclusive_scanPiS_i:
[----:B------:R-:W-:Y:S01]  /*0000*/  LDC R1, c[0x0][0x37c] ;  /* 0x0000df00ff017b82 */ /* 0x000fe20000000800 */
[----:B------:R-:W0:Y:S07]  /*0010*/  S2R R4, SR_TID.X ;  /* 0x0000000000047919 */ /* 0x000e2e0000002100 */
[----:B------:R-:W0:Y:S01]  /*0020*/  S2UR UR4, SR_CTAID.X ;  /* 0x00000000000479c3 */ /* 0x000e220000002500 */
[----:B------:R-:W1:Y:S01]  /*0030*/  LDCU UR5, c[0x0][0x390] ;  /* 0x00007200ff0577ac */ /* 0x000e620008000800 */
[----:B------:R-:W-:Y:S01]  /*0040*/  IMAD.MOV.U32 R0, RZ, RZ, RZ ;  /* 0x000000ffff007224 */ /* 0x000fe200078e00ff */
[----:B------:R-:W2:Y:S05]  /*0050*/  LDCU.64 UR6, c[0x0][0x358] ;  /* 0x00006b00ff0677ac */ /* 0x000eaa0008000a00 */
[----:B------:R-:W0:Y:S02]  /*0060*/  LDC R9, c[0x0][0x360] ;  /* 0x0000d800ff097b82 */ /* 0x000e240000000800 */
[----:B0-----:R-:W-:-:S05]  /*0070*/  IMAD R5, R9, UR4, R4 ;  /* 0x0000000409057c24 */ /* 0x001fca000f8e0204 */
[----:B-1----:R-:W-:-:S13]  /*0080*/  ISETP.GE.AND P0, PT, R5, UR5, PT ;  /* 0x0000000505007c0c */ /* 0x002fda000bf06270 */
[----:B------:R-:W0:Y:S02]  /*0090*/  @!P0 LDC.64 R2, c[0x0][0x380] ;  /* 0x0000e000ff028b82 */ /* 0x000e240000000a00 */
[----:B0-----:R-:W-:-:S05]  /*00a0*/  @!P0 IMAD.WIDE R2, R5, 0x4, R2 ;  /* 0x0000000405028825 */ /* 0x001fca00078e0202 */
[----:B--2---:R-:W2:Y:S01]  /*00b0*/  @!P0 LDG.E R0, desc[UR6][R2.64] ;  /* 0x0000000602008981 */ /* 0x004ea2000c1e1900 */
[----:B------:R-:W0:Y:S01]  /*00c0*/  S2UR UR5, SR_CgaCtaId ;  /* 0x00000000000579c3 */ /* 0x000e220000008800 */
[----:B------:R-:W-:Y:S01]  /*00d0*/  UMOV UR4, 0x400 ;  /* 0x0000040000047882 */ /* 0x000fe20000000000 */
[----:B------:R-:W-:Y:S01]  /*00e0*/  ISETP.GE.U32.AND P0, PT, R9, 0x2, PT ;  /* 0x000000020900780c */ /* 0x000fe20003f06070 */
[----:B0-----:R-:W-:-:S06]  /*00f0*/  ULEA UR4, UR5, UR4, 0x18 ;  /* 0x0000000405047291 */ /* 0x001fcc000f8ec0ff */
[----:B------:R-:W-:-:S05]  /*0100*/  LEA R7, R4, UR4, 0x2 ;  /* 0x0000000404077c11 */ /* 0x000fca000f8e10ff */
[----:B--2---:R0:W-:Y:S01]  /*0110*/  STS [R7], R0 ;  /* 0x0000000007007388 */ /* 0x0041e20000000800 */
[----:B------:R-:W-:Y:S06]  /*0120*/  BAR.SYNC.DEFER_BLOCKING 0x0 ;  /* 0x0000000000007b1d */ /* 0x000fec0000010000 */
[----:B------:R-:W-:Y:S05]  /*0130*/  @!P0 BRA `(.L_x_0) ;  /* 0x0000000000388947 */ /* 0x000fea0003800000 */
[----:B------:R-:W-:-:S05]  /*0140*/  UMOV UR5, 0x1 ;  /* 0x0000000100057882 */ /* 0x000fca0000000000 */
.L_x_1:
[----:B------:R-:W-:Y:S01]  /*0150*/  ISETP.GE.U32.AND P0, PT, R4, UR5, PT ;  /* 0x0000000504007c0c */ /* 0x000fe2000bf06070 */
[----:B01----:R-:W-:-:S12]  /*0160*/  IMAD.MOV.U32 R0, RZ, RZ, RZ ;  /* 0x000000ffff007224 */ /* 0x003fd800078e00ff */
[----:B------:R-:W-:Y:S01]  /*0170*/  @P0 VIADD R2, R4, -UR5 ;  /* 0x8000000504020c36 */ /* 0x000fe20008000000 */
[----:B------:R-:W-:-:S04]  /*0180*/  USHF.L.U32 UR5, UR5, 0x1, URZ ;  /* 0x0000000105057899 */ /* 0x000fc800080006ff */
[----:B------:R-:W-:-:S05]  /*0190*/  @P0 LEA R2, R2, UR4, 0x2 ;  /* 0x0000000402020c11 */ /* 0x000fca000f8e10ff */
[----:B------:R-:W-:Y:S01]  /*01a0*/  @P0 LDS R0, [R2] ;  /* 0x0000000002000984 */ /* 0x000fe20000000800 */
[----:B------:R-:W-:Y:S01]  /*01b0*/  BAR.SYNC.DEFER_BLOCKING 0x0 ;  /* 0x0000000000007b1d */ /* 0x000fe20000010000 */
[----:B------:R-:W-:-:S05]  /*01c0*/  ISETP.LE.U32.AND P0, PT, R9, UR5, PT ;  /* 0x0000000509007c0c */ /* 0x000fca000bf03070 */
[----:B------:R-:W0:Y:S02]  /*01d0*/  LDS R3, [R7] ;  /* 0x0000000007037984 */ /* 0x000e240000000800 */
[----:B0-----:R-:W-:-:S05]  /*01e0*/  IMAD.IADD R0, R3, 0x1, R0 ;  /* 0x0000000103007824 */ /* 0x001fca00078e0200 */
[----:B------:R1:W-:Y:S01]  /*01f0*/  STS [R7], R0 ;  /* 0x0000000007007388 */ /* 0x0003e20000000800 */
[----:B------:R-:W-:Y:S06]  /*0200*/  BAR.SYNC.DEFER_BLOCKING 0x0 ;  /* 0x0000000000007b1d */ /* 0x000fec0000010000 */
[----:B------:R-:W-:Y:S05]  /*0210*/  @!P0 BRA `(.L_x_1) ;  /* 0xfffffffc00cc8947 */ /* 0x000fea000383ffff */
.L_x_0:
[----:B------:R-:W2:Y:S02]  /*0220*/  LDCU UR4, c[0x0][0x390] ;  /* 0x00007200ff0477ac */ /* 0x000ea40008000800 */
[----:B--2---:R-:W-:-:S13]  /*0230*/  ISETP.GE.AND P0, PT, R5, UR4, PT ;  /* 0x0000000405007c0c */ /* 0x004fda000bf06270 */
[----:B------:R-:W-:Y:S05]  /*0240*/  @P0 EXIT ;  /* 0x000000000000094d */ /* 0x000fea0003800000 */
[----:B01----:R-:W0:Y:S01]  /*0250*/  LDS R7, [R7] ;  /* 0x0000000007077984 */ /* 0x003e220000000800 */
[----:B------:R-:W1:Y:S02]  /*0260*/  LDC.64 R2, c[0x0][0x388] ;  /* 0x0000e200ff027b82 */ /* 0x000e640000000a00 */
[----:B-1----:R-:W-:-:S05]  /*0270*/  IMAD.WIDE R2, R5, 0x4, R2 ;  /* 0x0000000405027825 */ /* 0x002fca00078e0202 */
[----:B0-----:R-:W-:Y:S01]  /*0280*/  STG.E desc[UR6][R2.64], R7 ;  /* 0x0000000702007986 */ /* 0x001fe2000c101906 */
[----:B------:R-:W-:Y:S05]  /*0290*/  EXIT ;  /* 0x000000000000794d */ /* 0x000fea0003800000 */
.L_x_2:
[----:B------:R-:W-:-:S00]  /*02a0*/  BRA `(.L_x_2) ;  /* 0xfffffffc00fc7947 */ /* 0x000fc0000383ffff */
[----:B------:R-:W-:-:S00]  /*02b0*/  NOP ;  /* 0x0000000000007918 */ /* 0x000fc00000000000 */
        /* <DEDUP_REMOVED lines=12> */
.L_x_3:


//--------------------- .nv.shared._Z14inclusive_scanPiS_i --------------------------
	.section	.nv.shared._Z14inclusive_scanPiS_i,"aw",@nobits
	.sectionflags	@""
	.align	16
	.zero		1024


//--------------------- .nv.shared.reserved.0     --------------------------
	.section	.nv.shared.reserved.0,"aw",@nobits
	.weak		__nv_reservedSMEM_offset_0_alias
	.size		__nv_reservedSMEM_offset_0_alias, 0, 64
	.other		__nv_reservedSMEM_offset_0_alias,@"STO_CUDA_RESERVED_SHARED STV_DEFAULT"
__nv_reservedSMEM_offset_0_alias:
	.zero		0
	.zero		64


//--------------------- .nv.constant0._Z14inclusive_scanPiS_i --------------------------
	.section	.nv.constant0._Z14inclusive_scanPiS_i,"a",@progbits
	.sectionflags	@""
	.align	4
.nv.constant0._Z14inclusive_scanPiS_i:
	.zero		916


//--------------------- SYMBOLS --------------------------

	.type		.nv.reservedSmem.offset0,@object
	.size		.nv.reservedSmem.offset0,0x4
	.type		.nv.reservedSmem.cap,@object
	.size		.nv.reservedSmem.cap,0x4
